//
// Generated by NVIDIA NVVM Compiler
//
// Compiler Build ID: CL-36424714
// Cuda compilation tools, release 13.0, V13.0.88
// Based on NVVM 20.0.0
//

.version 9.0
.target sm_100
.address_size 64

	// .globl	_Z6MatAddPfS_S_i

.visible .entry _Z6MatAddPfS_S_i(
	.param .u64 .ptr .align 1 _Z6MatAddPfS_S_i_param_0,
	.param .u64 .ptr .align 1 _Z6MatAddPfS_S_i_param_1,
	.param .u64 .ptr .align 1 _Z6MatAddPfS_S_i_param_2,
	.param .u32 _Z6MatAddPfS_S_i_param_3
)
{
	.reg .pred 	%p<2>;
	.reg .b32 	%r<12>;
	.reg .b32 	%f<4>;
	.reg .b64 	%rd<11>;

	ld.param.u64 	%rd1, [_Z6MatAddPfS_S_i_param_0];
	ld.param.u64 	%rd2, [_Z6MatAddPfS_S_i_param_1];
	ld.param.u64 	%rd3, [_Z6MatAddPfS_S_i_param_2];
	ld.param.u32 	%r2, [_Z6MatAddPfS_S_i_param_3];
	mov.u32 	%r3, %ctaid.x;
	mov.u32 	%r4, %ntid.x;
	mov.u32 	%r5, %tid.x;
	mad.lo.s32 	%r6, %r3, %r4, %r5;
	mov.u32 	%r7, %ctaid.y;
	mov.u32 	%r8, %ntid.y;
	mov.u32 	%r9, %tid.y;
	mad.lo.s32 	%r10, %r7, %r8, %r9;
	mad.lo.s32 	%r1, %r2, %r10, %r6;
	max.s32 	%r11, %r10, %r6;
	setp.ge.s32 	%p1, %r11, %r2;
	@%p1 bra 	$L__BB0_2;
	cvta.to.global.u64 	%rd4, %rd1;
	cvta.to.global.u64 	%rd5, %rd2;
	cvta.to.global.u64 	%rd6, %rd3;
	mul.wide.s32 	%rd7, %r1, 4;
	add.s64 	%rd8, %rd4, %rd7;
	ld.global.f32 	%f1, [%rd8];
	add.s64 	%rd9, %rd5, %rd7;
	ld.global.f32 	%f2, [%rd9];
	add.f32 	%f3, %f1, %f2;
	add.s64 	%rd10, %rd6, %rd7;
	st.global.f32 	[%rd10], %f3;
$L__BB0_2:
	ret;

}
	// .globl	_Z10MatAddFilaPfS_S_i
.visible .entry _Z10MatAddFilaPfS_S_i(
	.param .u64 .ptr .align 1 _Z10MatAddFilaPfS_S_i_param_0,
	.param .u64 .ptr .align 1 _Z10MatAddFilaPfS_S_i_param_1,
	.param .u64 .ptr .align 1 _Z10MatAddFilaPfS_S_i_param_2,
	.param .u32 _Z10MatAddFilaPfS_S_i_param_3
)
{
	.reg .pred 	%p<8>;
	.reg .b32 	%r<24>;
	.reg .b32 	%f<16>;
	.reg .b64 	%rd<18>;

	ld.param.u64 	%rd7, [_Z10MatAddFilaPfS_S_i_param_0];
	ld.param.u64 	%rd8, [_Z10MatAddFilaPfS_S_i_param_1];
	ld.param.u64 	%rd9, [_Z10MatAddFilaPfS_S_i_param_2];
	ld.param.u32 	%r14, [_Z10MatAddFilaPfS_S_i_param_3];
	cvta.to.global.u64 	%rd1, %rd9;
	cvta.to.global.u64 	%rd2, %rd8;
	cvta.to.global.u64 	%rd3, %rd7;
	mov.u32 	%r15, %ctaid.x;
	mov.u32 	%r16, %ntid.x;
	mov.u32 	%r17, %tid.x;
	mad.lo.s32 	%r18, %r15, %r16, %r17;
	mul.lo.s32 	%r1, %r14, %r18;
	setp.ge.s32 	%p1, %r18, %r14;
	setp.lt.s32 	%p2, %r14, 1;
	or.pred  	%p3, %p1, %p2;
	@%p3 bra 	$L__BB1_7;
	and.b32  	%r2, %r14, 3;
	setp.eq.s32 	%p4, %r2, 0;
	mov.u32 	%r21, %r1;
	@%p4 bra 	$L__BB1_4;
	neg.s32 	%r19, %r2;
	mov.u32 	%r21, %r1;
$L__BB1_3:
	.pragma "nounroll";
	mul.wide.s32 	%rd10, %r21, 4;
	add.s64 	%rd11, %rd1, %rd10;
	add.s64 	%rd12, %rd2, %rd10;
	add.s64 	%rd13, %rd3, %rd10;
	ld.global.f32 	%f1, [%rd13];
	ld.global.f32 	%f2, [%rd12];
	add.f32 	%f3, %f1, %f2;
	st.global.f32 	[%rd11], %f3;
	add.s32 	%r21, %r21, 1;
	add.s32 	%r19, %r19, 1;
	setp.ne.s32 	%p5, %r19, 0;
	@%p5 bra 	$L__BB1_3;
$L__BB1_4:
	setp.lt.u32 	%p6, %r14, 4;
	@%p6 bra 	$L__BB1_7;
	sub.s32 	%r22, %r21, %r1;
	add.s64 	%rd4, %rd3, 8;
	add.s64 	%rd5, %rd2, 8;
	add.s64 	%rd6, %rd1, 8;
$L__BB1_6:
	mul.wide.s32 	%rd14, %r21, 4;
	add.s64 	%rd15, %rd4, %rd14;
	add.s64 	%rd16, %rd5, %rd14;
	add.s64 	%rd17, %rd6, %rd14;
	ld.global.f32 	%f4, [%rd15+-8];
	ld.global.f32 	%f5, [%rd16+-8];
	add.f32 	%f6, %f4, %f5;
	st.global.f32 	[%rd17+-8], %f6;
	ld.global.f32 	%f7, [%rd15+-4];
	ld.global.f32 	%f8, [%rd16+-4];
	add.f32 	%f9, %f7, %f8;
	st.global.f32 	[%rd17+-4], %f9;
	ld.global.f32 	%f10, [%rd15];
	ld.global.f32 	%f11, [%rd16];
	add.f32 	%f12, %f10, %f11;
	st.global.f32 	[%rd17], %f12;
	ld.global.f32 	%f13, [%rd15+4];
	ld.global.f32 	%f14, [%rd16+4];
	add.f32 	%f15, %f13, %f14;
	st.global.f32 	[%rd17+4], %f15;
	add.s32 	%r21, %r21, 4;
	add.s32 	%r22, %r22, 4;
	setp.lt.s32 	%p7, %r22, %r14;
	@%p7 bra 	$L__BB1_6;
$L__BB1_7:
	ret;

}
	// .globl	_Z13MatAddColumnaPfS_S_i
.visible .entry _Z13MatAddColumnaPfS_S_i(
	.param .u64 .ptr .align 1 _Z13MatAddColumnaPfS_S_i_param_0,
	.param .u64 .ptr .align 1 _Z13MatAddColumnaPfS_S_i_param_1,
	.param .u64 .ptr .align 1 _Z13MatAddColumnaPfS_S_i_param_2,
	.param .u32 _Z13MatAddColumnaPfS_S_i_param_3
)
{
	.reg .pred 	%p<4>;
	.reg .b32 	%r<11>;
	.reg .b32 	%f<4>;
	.reg .b64 	%rd<11>;

	ld.param.u64 	%rd4, [_Z13MatAddColumnaPfS_S_i_param_0];
	ld.param.u64 	%rd5, [_Z13MatAddColumnaPfS_S_i_param_1];
	ld.param.u64 	%rd6, [_Z13MatAddColumnaPfS_S_i_param_2];
	ld.param.u32 	%r4, [_Z13MatAddColumnaPfS_S_i_param_3];
	mov.u32 	%r5, %ctaid.x;
	mov.u32 	%r6, %ntid.x;
	mov.u32 	%r7, %tid.x;
	mad.lo.s32 	%r10, %r5, %r6, %r7;
	setp.ge.s32 	%p1, %r10, %r4;
	@%p1 bra 	$L__BB2_4;
	div.s32 	%r8, %r10, %r4;
	setp.ge.s32 	%p2, %r8, %r4;
	@%p2 bra 	$L__BB2_4;
	cvta.to.global.u64 	%rd1, %rd4;
	cvta.to.global.u64 	%rd2, %rd5;
	cvta.to.global.u64 	%rd3, %rd6;
$L__BB2_3:
	mul.wide.s32 	%rd7, %r10, 4;
	add.s64 	%rd8, %rd1, %rd7;
	ld.global.f32 	%f1, [%rd8];
	add.s64 	%rd9, %rd2, %rd7;
	ld.global.f32 	%f2, [%rd9];
	add.f32 	%f3, %f1, %f2;
	add.s64 	%rd10, %rd3, %rd7;
	st.global.f32 	[%rd10], %f3;
	add.s32 	%r10, %r10, %r4;
	div.s32 	%r9, %r10, %r4;
	setp.lt.s32 	%p3, %r9, %r4;
	@%p3 bra 	$L__BB2_3;
$L__BB2_4:
	ret;

}


// ===== COMPILED SASS (sm_100) =====

	.target	sm_100

	.elftype	@"ET_EXEC"


//--------------------- .note.nv.tkinfo           --------------------------
	.section	.note.nv.tkinfo,"",@"SHT_NOTE"
	.sectionflags	@"SHF_NOTE_NV_TKINFO"
	.tkinfo
        /*0018*/ 	.word	0x00000002
        /*0030*/ 	.string	""
        /*0030*/ 	.string	"ptxas"
        /*0030*/ 	.string	"Cuda compilation tools, release 13.0, V13.0.88"
        /*0030*/ 	.string	"Build cuda_13.0.r13.0/compiler.36424714_0"
        /*0030*/ 	.string	"-arch sm_100 -m 64 "



//--------------------- .note.nv.cuinfo           --------------------------
	.section	.note.nv.cuinfo,"",@"SHT_NOTE"
	.sectionflags	@"SHF_NOTE_NV_CUINFO"
        /*0018*/ 	.short	0x0002
        /*001a*/ 	.short	0x0064
        /*001c*/ 	.short	0x0082
	.zero		2


//--------------------- .nv.info                  --------------------------
	.section	.nv.info,"",@"SHT_CUDA_INFO"
	.align	4


	//----- nvinfo : EIATTR_REGCOUNT
	.align		4
        /*0000*/ 	.byte	0x04, 0x2f
        /*0002*/ 	.short	(.L_1 - .L_0)
	.align		4
.L_0:
        /*0004*/ 	.word	index@(_Z6MatAddPfS_S_i)
        /*0008*/ 	.word	0x0000000c


	//----- nvinfo : EIATTR_FRAME_SIZE
	.align		4
.L_1:
        /*000c*/ 	.byte	0x04, 0x11
        /*000e*/ 	.short	(.L_3 - .L_2)
	.align		4
.L_2:
        /*0010*/ 	.word	index@(_Z6MatAddPfS_S_i)
        /*0014*/ 	.word	0x00000000


	//----- nvinfo : EIATTR_REGCOUNT
	.align		4
.L_3:
        /*0018*/ 	.byte	0x04, 0x2f
        /*001a*/ 	.short	(.L_5 - .L_4)
	.align		4
.L_4:
        /*001c*/ 	.word	index@(_Z10MatAddFilaPfS_S_i)
        /*0020*/ 	.word	0x00000014


	//----- nvinfo : EIATTR_FRAME_SIZE
	.align		4
.L_5:
        /*0024*/ 	.byte	0x04, 0x11
        /*0026*/ 	.short	(.L_7 - .L_6)
	.align		4
.L_6:
        /*0028*/ 	.word	index@(_Z10MatAddFilaPfS_S_i)
        /*002c*/ 	.word	0x00000000


	//----- nvinfo : EIATTR_REGCOUNT
	.align		4
.L_7:
        /*0030*/ 	.byte	0x04, 0x2f
        /*0032*/ 	.short	(.L_9 - .L_8)
	.align		4
.L_8:
        /*0034*/ 	.word	index@(_Z13MatAddColumnaPfS_S_i)
        /*0038*/ 	.word	0x00000019


	//----- nvinfo : EIATTR_FRAME_SIZE
	.align		4
.L_9:
        /*003c*/ 	.byte	0x04, 0x11
        /*003e*/ 	.short	(.L_11 - .L_10)
	.align		4
.L_10:
        /*0040*/ 	.word	index@(_Z13MatAddColumnaPfS_S_i)
        /*0044*/ 	.word	0x00000000


	//----- nvinfo : EIATTR_MIN_STACK_SIZE
	.align		4
.L_11:
        /*0048*/ 	.byte	0x04, 0x12
        /*004a*/ 	.short	(.L_13 - .L_12)
	.align		4
.L_12:
        /*004c*/ 	.word	index@(_Z13MatAddColumnaPfS_S_i)
        /*0050*/ 	.word	0x00000000


	//----- nvinfo : EIATTR_MIN_STACK_SIZE
	.align		4
.L_13:
        /*0054*/ 	.byte	0x04, 0x12
        /*0056*/ 	.short	(.L_15 - .L_14)
	.align		4
.L_14:
        /*0058*/ 	.word	index@(_Z10MatAddFilaPfS_S_i)
        /*005c*/ 	.word	0x00000000


	//----- nvinfo : EIATTR_MIN_STACK_SIZE
	.align		4
.L_15:
        /*0060*/ 	.byte	0x04, 0x12
        /*0062*/ 	.short	(.L_17 - .L_16)
	.align		4
.L_16:
        /*0064*/ 	.word	index@(_Z6MatAddPfS_S_i)
        /*0068*/ 	.word	0x00000000
.L_17:


//--------------------- .nv.compat                --------------------------
	.section	.nv.compat,"",@"SHT_CUDA_COMPAT_INFO"
	.align	4
        /*0000*/ 	.byte	0x02, 0x09, 0x00, 0x00, 0x02, 0x02, 0x01, 0x00, 0x02, 0x05, 0x05, 0x00, 0x03, 0x07, 0x01, 0x01
        /*0010*/ 	.byte	0x02, 0x03, 0x00, 0x00, 0x02, 0x06, 0x01, 0x00, 0x04, 0x0b, 0x08, 0x00, 0x09, 0x00, 0x00, 0x00
        /*0020*/ 	.byte	0x00, 0x00, 0x00, 0x00


//--------------------- .nv.info._Z13MatAddColumnaPfS_S_i --------------------------
	.section	.nv.info._Z13MatAddColumnaPfS_S_i,"",@"SHT_CUDA_INFO"
	.sectionflags	@""
	.align	4


	//----- nvinfo : EIATTR_CUDA_API_VERSION
	.align		4
        /*0000*/ 	.byte	0x04, 0x37
        /*0002*/ 	.short	(.L_19 - .L_18)
.L_18:
        /*0004*/ 	.word	0x00000082


	//----- nvinfo : EIATTR_KPARAM_INFO
	.align		4
.L_19:
        /*0008*/ 	.byte	0x04, 0x17
        /*000a*/ 	.short	(.L_21 - .L_20)
.L_20:
        /*000c*/ 	.word	0x00000000
        /*0010*/ 	.short	0x0003
        /*0012*/ 	.short	0x0018
        /*0014*/ 	.byte	0x00, 0xf0, 0x11, 0x00


	//----- nvinfo : EIATTR_KPARAM_INFO
	.align		4
.L_21:
        /*0018*/ 	.byte	0x04, 0x17
        /*001a*/ 	.short	(.L_23 - .L_22)
.L_22:
        /*001c*/ 	.word	0x00000000
        /*0020*/ 	.short	0x0002
        /*0022*/ 	.short	0x0010
        /*0024*/ 	.byte	0x00, 0xf5, 0x21, 0x00


	//----- nvinfo : EIATTR_KPARAM_INFO
	.align		4
.L_23:
        /*0028*/ 	.byte	0x04, 0x17
        /*002a*/ 	.short	(.L_25 - .L_24)
.L_24:
        /*002c*/ 	.word	0x00000000
        /*0030*/ 	.short	0x0001
        /*0032*/ 	.short	0x0008
        /*0034*/ 	.byte	0x00, 0xf5, 0x21, 0x00


	//----- nvinfo : EIATTR_KPARAM_INFO
	.align		4
.L_25:
        /*0038*/ 	.byte	0x04, 0x17
        /*003a*/ 	.short	(.L_27 - .L_26)
.L_26:
        /*003c*/ 	.word	0x00000000
        /*0040*/ 	.short	0x0000
        /*0042*/ 	.short	0x0000
        /*0044*/ 	.byte	0x00, 0xf5, 0x21, 0x00


	//----- nvinfo : EIATTR_SPARSE_MMA_MASK
	.align		4
.L_27:
        /*0048*/ 	.byte	0x03, 0x50
        /*004a*/ 	.short	0x0000


	//----- nvinfo : EIATTR_MAXREG_COUNT
	.align		4
        /*004c*/ 	.byte	0x03, 0x1b
        /*004e*/ 	.short	0x00ff


	//----- nvinfo : EIATTR_MERCURY_ISA_VERSION
	.align		4
        /*0050*/ 	.byte	0x03, 0x5f
        /*0052*/ 	.short	0x0101


	//----- nvinfo : EIATTR_VRC_CTA_INIT_COUNT
	.align		4
        /*0054*/ 	.byte	0x02, 0x4a
	.zero		1
	.zero		1


	//----- nvinfo : EIATTR_EXIT_INSTR_OFFSETS
	.align		4
        /*0058*/ 	.byte	0x04, 0x1c
        /*005a*/ 	.short	(.L_29 - .L_28)


	//   ....[0]....
.L_28:
        /*005c*/ 	.word	0x00000070


	//   ....[1]....
        /*0060*/ 	.word	0x00000220


	//   ....[2]....
        /*0064*/ 	.word	0x00000400


	//----- nvinfo : EIATTR_CRS_STACK_SIZE
	.align		4
.L_29:
        /*0068*/ 	.byte	0x04, 0x1e
        /*006a*/ 	.short	(.L_31 - .L_30)
.L_30:
        /*006c*/ 	.word	0x00000000


	//----- nvinfo : EIATTR_CBANK_PARAM_SIZE
	.align		4
.L_31:
        /*0070*/ 	.byte	0x03, 0x19
        /*0072*/ 	.short	0x001c


	//----- nvinfo : EIATTR_PARAM_CBANK
	.align		4
        /*0074*/ 	.byte	0x04, 0x0a
        /*0076*/ 	.short	(.L_33 - .L_32)
	.align		4
.L_32:
        /*0078*/ 	.word	index@(.nv.constant0._Z13MatAddColumnaPfS_S_i)
        /*007c*/ 	.short	0x0380
        /*007e*/ 	.short	0x001c


	//----- nvinfo : EIATTR_SW_WAR
	.align		4
.L_33:
        /*0080*/ 	.byte	0x04, 0x36
        /*0082*/ 	.short	(.L_35 - .L_34)
.L_34:
        /*0084*/ 	.word	0x00000008
.L_35:


//--------------------- .nv.info._Z10MatAddFilaPfS_S_i --------------------------
	.section	.nv.info._Z10MatAddFilaPfS_S_i,"",@"SHT_CUDA_INFO"
	.sectionflags	@""
	.align	4


	//----- nvinfo : EIATTR_CUDA_API_VERSION
	.align		4
        /*0000*/ 	.byte	0x04, 0x37
        /*0002*/ 	.short	(.L_37 - .L_36)
.L_36:
        /*0004*/ 	.word	0x00000082


	//----- nvinfo : EIATTR_KPARAM_INFO
	.align		4
.L_37:
        /*0008*/ 	.byte	0x04, 0x17
        /*000a*/ 	.short	(.L_39 - .L_38)
.L_38:
        /*000c*/ 	.word	0x00000000
        /*0010*/ 	.short	0x0003
        /*0012*/ 	.short	0x0018
        /*0014*/ 	.byte	0x00, 0xf0, 0x11, 0x00


	//----- nvinfo : EIATTR_KPARAM_INFO
	.align		4
.L_39:
        /*0018*/ 	.byte	0x04, 0x17
        /*001a*/ 	.short	(.L_41 - .L_40)
.L_40:
        /*001c*/ 	.word	0x00000000
        /*0020*/ 	.short	0x0002
        /*0022*/ 	.short	0x0010
        /*0024*/ 	.byte	0x00, 0xf5, 0x21, 0x00


	//----- nvinfo : EIATTR_KPARAM_INFO
	.align		4
.L_41:
        /*0028*/ 	.byte	0x04, 0x17
        /*002a*/ 	.short	(.L_43 - .L_42)
.L_42:
        /*002c*/ 	.word	0x00000000
        /*0030*/ 	.short	0x0001
        /*0032*/ 	.short	0x0008
        /*0034*/ 	.byte	0x00, 0xf5, 0x21, 0x00


	//----- nvinfo : EIATTR_KPARAM_INFO
	.align		4
.L_43:
        /*0038*/ 	.byte	0x04, 0x17
        /*003a*/ 	.short	(.L_45 - .L_44)
.L_44:
        /*003c*/ 	.word	0x00000000
        /*0040*/ 	.short	0x0000
        /*0042*/ 	.short	0x0000
        /*0044*/ 	.byte	0x00, 0xf5, 0x21, 0x00


	//----- nvinfo : EIATTR_SPARSE_MMA_MASK
	.align		4
.L_45:
        /*0048*/ 	.byte	0x03, 0x50
        /*004a*/ 	.short	0x0000


	//----- nvinfo : EIATTR_MAXREG_COUNT
	.align		4
        /*004c*/ 	.byte	0x03, 0x1b
        /*004e*/ 	.short	0x00ff


	//----- nvinfo : EIATTR_MERCURY_ISA_VERSION
	.align		4
        /*0050*/ 	.byte	0x03, 0x5f
        /*0052*/ 	.short	0x0101


	//----- nvinfo : EIATTR_VRC_CTA_INIT_COUNT
	.align		4
        /*0054*/ 	.byte	0x02, 0x4a
	.zero		1
	.zero		1


	//----- nvinfo : EIATTR_EXIT_INSTR_OFFSETS
	.align		4
        /*0058*/ 	.byte	0x04, 0x1c
        /*005a*/ 	.short	(.L_47 - .L_46)


	//   ....[0]....
.L_46:
        /*005c*/ 	.word	0x00000080


	//   ....[1]....
        /*0060*/ 	.word	0x000001f0


	//   ....[2]....
        /*0064*/ 	.word	0x00000460


	//----- nvinfo : EIATTR_CRS_STACK_SIZE
	.align		4
.L_47:
        /*0068*/ 	.byte	0x04, 0x1e
        /*006a*/ 	.short	(.L_49 - .L_48)
.L_48:
        /*006c*/ 	.word	0x00000000


	//----- nvinfo : EIATTR_CBANK_PARAM_SIZE
	.align		4
.L_49:
        /*0070*/ 	.byte	0x03, 0x19
        /*0072*/ 	.short	0x001c


	//----- nvinfo : EIATTR_PARAM_CBANK
	.align		4
        /*0074*/ 	.byte	0x04, 0x0a
        /*0076*/ 	.short	(.L_51 - .L_50)
	.align		4
.L_50:
        /*0078*/ 	.word	index@(.nv.constant0._Z10MatAddFilaPfS_S_i)
        /*007c*/ 	.short	0x0380
        /*007e*/ 	.short	0x001c


	//----- nvinfo : EIATTR_SW_WAR
	.align		4
.L_51:
        /*0080*/ 	.byte	0x04, 0x36
        /*0082*/ 	.short	(.L_53 - .L_52)
.L_52:
        /*0084*/ 	.word	0x00000008
.L_53:


//--------------------- .nv.info._Z6MatAddPfS_S_i --------------------------
	.section	.nv.info._Z6MatAddPfS_S_i,"",@"SHT_CUDA_INFO"
	.sectionflags	@""
	.align	4


	//----- nvinfo : EIATTR_CUDA_API_VERSION
	.align		4
        /*0000*/ 	.byte	0x04, 0x37
        /*0002*/ 	.short	(.L_55 - .L_54)
.L_54:
        /*0004*/ 	.word	0x00000082


	//----- nvinfo : EIATTR_KPARAM_INFO
	.align		4
.L_55:
        /*0008*/ 	.byte	0x04, 0x17
        /*000a*/ 	.short	(.L_57 - .L_56)
.L_56:
        /*000c*/ 	.word	0x00000000
        /*0010*/ 	.short	0x0003
        /*0012*/ 	.short	0x0018
        /*0014*/ 	.byte	0x00, 0xf0, 0x11, 0x00


	//----- nvinfo : EIATTR_KPARAM_INFO
	.align		4
.L_57:
        /*0018*/ 	.byte	0x04, 0x17
        /*001a*/ 	.short	(.L_59 - .L_58)
.L_58:
        /*001c*/ 	.word	0x00000000
        /*0020*/ 	.short	0x0002
        /*0022*/ 	.short	0x0010
        /*0024*/ 	.byte	0x00, 0xf5, 0x21, 0x00


	//----- nvinfo : EIATTR_KPARAM_INFO
	.align		4
.L_59:
        /*0028*/ 	.byte	0x04, 0x17
        /*002a*/ 	.short	(.L_61 - .L_60)
.L_60:
        /*002c*/ 	.word	0x00000000
        /*0030*/ 	.short	0x0001
        /*0032*/ 	.short	0x0008
        /*0034*/ 	.byte	0x00, 0xf5, 0x21, 0x00


	//----- nvinfo : EIATTR_KPARAM_INFO
	.align		4
.L_61:
        /*0038*/ 	.byte	0x04, 0x17
        /*003a*/ 	.short	(.L_63 - .L_62)
.L_62:
        /*003c*/ 	.word	0x00000000
        /*0040*/ 	.short	0x0000
        /*0042*/ 	.short	0x0000
        /*0044*/ 	.byte	0x00, 0xf5, 0x21, 0x00


	//----- nvinfo : EIATTR_SPARSE_MMA_MASK
	.align		4
.L_63:
        /*0048*/ 	.byte	0x03, 0x50
        /*004a*/ 	.short	0x0000


	//----- nvinfo : EIATTR_MAXREG_COUNT
	.align		4
        /*004c*/ 	.byte	0x03, 0x1b
        /*004e*/ 	.short	0x00ff


	//----- nvinfo : EIATTR_MERCURY_ISA_VERSION
	.align		4
        /*0050*/ 	.byte	0x03, 0x5f
        /*0052*/ 	.short	0x0101


	//----- nvinfo : EIATTR_VRC_CTA_INIT_COUNT
	.align		4
        /*0054*/ 	.byte	0x02, 0x4a
	.zero		1
	.zero		1


	//----- nvinfo : EIATTR_EXIT_INSTR_OFFSETS
	.align		4
        /*0058*/ 	.byte	0x04, 0x1c
        /*005a*/ 	.short	(.L_65 - .L_64)


	//   ....[0]....
.L_64:
        /*005c*/ 	.word	0x000000d0


	//   ....[1]....
        /*0060*/ 	.word	0x00000190


	//----- nvinfo : EIATTR_CBANK_PARAM_SIZE
	.align		4
.L_65:
        /*0064*/ 	.byte	0x03, 0x19
        /*0066*/ 	.short	0x001c


	//----- nvinfo : EIATTR_PARAM_CBANK
	.align		4
        /*0068*/ 	.byte	0x04, 0x0a
        /*006a*/ 	.short	(.L_67 - .L_66)
	.align		4
.L_66:
        /*006c*/ 	.word	index@(.nv.constant0._Z6MatAddPfS_S_i)
        /*0070*/ 	.short	0x0380
        /*0072*/ 	.short	0x001c


	//----- nvinfo : EIATTR_SW_WAR
	.align		4
.L_67:
        /*0074*/ 	.byte	0x04, 0x36
        /*0076*/ 	.short	(.L_69 - .L_68)
.L_68:
        /*0078*/ 	.word	0x00000008
.L_69:


//--------------------- .nv.callgraph             --------------------------
	.section	.nv.callgraph,"",@"SHT_CUDA_CALLGRAPH"
	.align	4
	.sectionentsize	8
	.align		4
        /*0000*/ 	.word	0x00000000
	.align		4
        /*0004*/ 	.word	0xffffffff
	.align		4
        /*0008*/ 	.word	0x00000000
	.align		4
        /*000c*/ 	.word	0xfffffffe
	.align		4
        /*0010*/ 	.word	0x00000000
	.align		4
        /*0014*/ 	.word	0xfffffffd
	.align		4
        /*0018*/ 	.word	0x00000000
	.align		4
        /*001c*/ 	.word	0xfffffffc


//--------------------- .text._Z13MatAddColumnaPfS_S_i --------------------------
	.section	.text._Z13MatAddColumnaPfS_S_i,"ax",@progbits
	.align	128
        .global         _Z13MatAddColumnaPfS_S_i
        .type           _Z13MatAddColumnaPfS_S_i,@function
        .size           _Z13MatAddColumnaPfS_S_i,(.L_x_7 - _Z13MatAddColumnaPfS_S_i)
        .other          _Z13MatAddColumnaPfS_S_i,@"STO_CUDA_ENTRY STV_DEFAULT"
_Z13MatAddColumnaPfS_S_i:
.text._Z13MatAddColumnaPfS_S_i:
[----:B------:R-:W-:Y:S01]  /*0000*/  LDC R1, c[0x0][0x37c] ;  /* 0x0000df00ff017b82 */ /* 0x000fe20000000800 */
[----:B------:R-:W0:Y:S07]  /*0010*/  S2R R0, SR_TID.X ;  /* 0x0000000000007919 */ /* 0x000e2e0000002100 */
[----:B------:R-:W0:Y:S08]  /*0020*/  S2UR UR4, SR_CTAID.X ;  /* 0x00000000000479c3 */ /* 0x000e300000002500 */
[----:B------:R-:W0:Y:S08]  /*0030*/  LDC R11, c[0x0][0x360] ;  /* 0x0000d800ff0b7b82 */ /* 0x000e300000000800 */
[----:B------:R-:W1:Y:S01]  /*0040*/  LDC R6, c[0x0][0x398] ;  /* 0x0000e600ff067b82 */ /* 0x000e620000000800 */
[----:B0-----:R-:W-:-:S05]  /*0050*/  IMAD R11, R11, UR4, R0 ;  /* 0x000000040b0b7c24 */ /* 0x001fca000f8e0200 */
[----:B-1----:R-:W-:-:S13]  /*0060*/  ISETP.GE.AND P0, PT, R11, R6, PT ;  /* 0x000000060b00720c */ /* 0x002fda0003f06270 */
[----:B------:R-:W-:Y:S05]  /*0070*/  @P0 EXIT ;  /* 0x000000000000094d */ /* 0x000fea0003800000 */
[-C--:B------:R-:W-:Y:S02]  /*0080*/  IABS R0, R6.reuse ;  /* 0x0000000600007213 */ /* 0x080fe40000000000 */
[----:B------:R-:W-:Y:S02]  /*0090*/  IABS R7, R11 ;  /* 0x0000000b00077213 */ /* 0x000fe40000000000 */
[----:B------:R-:W0:Y:S01]  /*00a0*/  I2F.RP R4, R0 ;  /* 0x0000000000047306 */ /* 0x000e220000209400 */
[----:B------:R-:W-:-:S07]  /*00b0*/  LOP3.LUT R12, RZ, R6, RZ, 0x33, !PT ;  /* 0x00000006ff0c7212 */ /* 0x000fce00078e33ff */
[----:B0-----:R-:W0:Y:S02]  /*00c0*/  MUFU.RCP R4, R4 ;  /* 0x0000000400047308 */ /* 0x001e240000001000 */
[----:B0-----:R-:W-:-:S06]  /*00d0*/  VIADD R2, R4, 0xffffffe ;  /* 0x0ffffffe04027836 */ /* 0x001fcc0000000000 */
[----:B------:R0:W1:Y:S02]  /*00e0*/  F2I.FTZ.U32.TRUNC.NTZ R3, R2 ;  /* 0x0000000200037305 */ /* 0x000064000021f000 */
[----:B0-----:R-:W-:Y:S02]  /*00f0*/  IMAD.MOV.U32 R2, RZ, RZ, RZ ;  /* 0x000000ffff027224 */ /* 0x001fe400078e00ff */
[----:B-1----:R-:W-:-:S04]  /*0100*/  IMAD.MOV R5, RZ, RZ, -R3 ;  /* 0x000000ffff057224 */ /* 0x002fc800078e0a03 */
[----:B------:R-:W-:-:S04]  /*0110*/  IMAD R5, R5, R0, RZ ;  /* 0x0000000005057224 */ /* 0x000fc800078e02ff */
[----:B------:R-:W-:Y:S01]  /*0120*/  IMAD.HI.U32 R10, R3, R5, R2 ;  /* 0x00000005030a7227 */ /* 0x000fe200078e0002 */
[----:B------:R-:W-:Y:S02]  /*0130*/  MOV R5, R7 ;  /* 0x0000000700057202 */ /* 0x000fe40000000f00 */
[----:B------:R-:W-:-:S03]  /*0140*/  LOP3.LUT R2, R11, R6, RZ, 0x3c, !PT ;  /* 0x000000060b027212 */ /* 0x000fc600078e3cff */
[----:B------:R-:W-:Y:S01]  /*0150*/  IMAD.HI.U32 R3, R10, R5, RZ ;  /* 0x000000050a037227 */ /* 0x000fe200078e00ff */
[----:B------:R-:W-:-:S03]  /*0160*/  ISETP.GE.AND P2, PT, R2, RZ, PT ;  /* 0x000000ff0200720c */ /* 0x000fc60003f46270 */
[----:B------:R-:W-:-:S04]  /*0170*/  IMAD.MOV R4, RZ, RZ, -R3 ;  /* 0x000000ffff047224 */ /* 0x000fc800078e0a03 */
[----:B------:R-:W-:-:S05]  /*0180*/  IMAD R5, R0, R4, R5 ;  /* 0x0000000400057224 */ /* 0x000fca00078e0205 */
[----:B------:R-:W-:-:S13]  /*0190*/  ISETP.GT.U32.AND P1, PT, R0, R5, PT ;  /* 0x000000050000720c */ /* 0x000fda0003f24070 */
[----:B------:R-:W-:Y:S01]  /*01a0*/  @!P1 IMAD.IADD R5, R5, 0x1, -R0 ;  /* 0x0000000105059824 */ /* 0x000fe200078e0a00 */
[----:B------:R-:W-:-:S04]  /*01b0*/  @!P1 IADD3 R3, PT, PT, R3, 0x1, RZ ;  /* 0x0000000103039810 */ /* 0x000fc80007ffe0ff */
[----:B------:R-:W-:-:S13]  /*01c0*/  ISETP.GE.U32.AND P0, PT, R5, R0, PT ;  /* 0x000000000500720c */ /* 0x000fda0003f06070 */
[----:B------:R-:W-:Y:S01]  /*01d0*/  @P0 VIADD R3, R3, 0x1 ;  /* 0x0000000103030836 */ /* 0x000fe20000000000 */
[----:B------:R-:W-:-:S03]  /*01e0*/  ISETP.NE.AND P0, PT, R6, RZ, PT ;  /* 0x000000ff0600720c */ /* 0x000fc60003f05270 */
[----:B------:R-:W-:-:S05]  /*01f0*/  @!P2 IMAD.MOV R3, RZ, RZ, -R3 ;  /* 0x000000ffff03a224 */ /* 0x000fca00078e0a03 */
[----:B------:R-:W-:-:S04]  /*0200*/  SEL R3, R12, R3, !P0 ;  /* 0x000000030c037207 */ /* 0x000fc80004000000 */
[----:B------:R-:W-:-:S13]  /*0210*/  ISETP.GE.AND P1, PT, R3, R6, PT ;  /* 0x000000060300720c */ /* 0x000fda0003f26270 */
[----:B------:R-:W-:Y:S05]  /*0220*/  @P1 EXIT ;  /* 0x000000000000194d */ /* 0x000fea0003800000 */
[----:B------:R-:W0:Y:S01]  /*0230*/  LDC R14, c[0x0][0x398] ;  /* 0x0000e600ff0e7b82 */ /* 0x000e220000000800 */
[----:B------:R-:W1:Y:S07]  /*0240*/  LDCU.64 UR4, c[0x0][0x358] ;  /* 0x00006b00ff0477ac */ /* 0x000e6e0008000a00 */
[----:B------:R-:W2:Y:S08]  /*0250*/  LDC.64 R6, c[0x0][0x390] ;  /* 0x0000e400ff067b82 */ /* 0x000eb00000000a00 */
[----:B------:R-:W3:Y:S08]  /*0260*/  LDC.64 R4, c[0x0][0x380] ;  /* 0x0000e000ff047b82 */ /* 0x000ef00000000a00 */
[----:B-1----:R-:W4:Y:S02]  /*0270*/  LDC.64 R2, c[0x0][0x388] ;  /* 0x0000e200ff027b82 */ /* 0x002f240000000a00 */
.L_x_0:
[----:B---3--:R-:W-:-:S04]  /*0280*/  IMAD.WIDE R16, R11, 0x4, R4 ;  /* 0x000000040b107825 */ /* 0x008fc800078e0204 */
[C---:B-1--4-:R-:W-:Y:S02]  /*0290*/  IMAD.WIDE R18, R11.reuse, 0x4, R2 ;  /* 0x000000040b127825 */ /* 0x052fe400078e0202 */
[----:B------:R-:W3:Y:S04]  /*02a0*/  LDG.E R16, desc[UR4][R16.64] ;  /* 0x0000000410107981 */ /* 0x000ee8000c1e1900 */
[----:B------:R-:W3:Y:S01]  /*02b0*/  LDG.E R19, desc[UR4][R18.64] ;  /* 0x0000000412137981 */ /* 0x000ee2000c1e1900 */
[C---:B--2---:R-:W-:Y:S01]  /*02c0*/  IMAD.WIDE R8, R11.reuse, 0x4, R6 ;  /* 0x000000040b087825 */ /* 0x044fe200078e0206 */
[-C--:B0-----:R-:W-:Y:S02]  /*02d0*/  IADD3 R11, PT, PT, R11, R14.reuse, RZ ;  /* 0x0000000e0b0b7210 */ /* 0x081fe40007ffe0ff */
[----:B------:R-:W-:-:S02]  /*02e0*/  IABS R22, R14 ;  /* 0x0000000e00167213 */ /* 0x000fc40000000000 */
[----:B------:R-:W-:-:S05]  /*02f0*/  IABS R15, R11 ;  /* 0x0000000b000f7213 */ /* 0x000fca0000000000 */
[----:B------:R-:W-:-:S04]  /*0300*/  IMAD.HI.U32 R13, R10, R15, RZ ;  /* 0x0000000f0a0d7227 */ /* 0x000fc800078e00ff */
[----:B------:R-:W-:-:S04]  /*0310*/  IMAD.MOV R20, RZ, RZ, -R13 ;  /* 0x000000ffff147224 */ /* 0x000fc800078e0a0d */
[----:B------:R-:W-:-:S05]  /*0320*/  IMAD R15, R22, R20, R15 ;  /* 0x00000014160f7224 */ /* 0x000fca00078e020f */
[----:B------:R-:W-:-:S13]  /*0330*/  ISETP.GT.U32.AND P2, PT, R0, R15, PT ;  /* 0x0000000f0000720c */ /* 0x000fda0003f44070 */
[----:B------:R-:W-:Y:S01]  /*0340*/  @!P2 IMAD.IADD R15, R15, 0x1, -R22 ;  /* 0x000000010f0fa824 */ /* 0x000fe200078e0a16 */
[----:B------:R-:W-:-:S04]  /*0350*/  @!P2 IADD3 R13, PT, PT, R13, 0x1, RZ ;  /* 0x000000010d0da810 */ /* 0x000fc80007ffe0ff */
[----:B------:R-:W-:Y:S02]  /*0360*/  ISETP.GE.U32.AND P1, PT, R15, R0, PT ;  /* 0x000000000f00720c */ /* 0x000fe40003f26070 */
[----:B------:R-:W-:-:S04]  /*0370*/  LOP3.LUT R15, R11, R14, RZ, 0x3c, !PT ;  /* 0x0000000e0b0f7212 */ /* 0x000fc800078e3cff */
[----:B------:R-:W-:-:S07]  /*0380*/  ISETP.GE.AND P3, PT, R15, RZ, PT ;  /* 0x000000ff0f00720c */ /* 0x000fce0003f66270 */
[----:B------:R-:W-:-:S06]  /*0390*/  @P1 VIADD R13, R13, 0x1 ;  /* 0x000000010d0d1836 */ /* 0x000fcc0000000000 */
[----:B------:R-:W-:-:S04]  /*03a0*/  @!P3 IADD3 R13, PT, PT, -R13, RZ, RZ ;  /* 0x000000ff0d0db210 */ /* 0x000fc80007ffe1ff */
[----:B------:R-:W-:-:S04]  /*03b0*/  SEL R13, R12, R13, !P0 ;  /* 0x0000000d0c0d7207 */ /* 0x000fc80004000000 */
[----:B------:R-:W-:Y:S01]  /*03c0*/  ISETP.GE.AND P1, PT, R13, R14, PT ;  /* 0x0000000e0d00720c */ /* 0x000fe20003f26270 */
[----:B---3--:R-:W-:-:S05]  /*03d0*/  FADD R19, R16, R19 ;  /* 0x0000001310137221 */ /* 0x008fca0000000000 */
[----:B------:R1:W-:Y:S07]  /*03e0*/  STG.E desc[UR4][R8.64], R19 ;  /* 0x0000001308007986 */ /* 0x0003ee000c101904 */
[----:B------:R-:W-:Y:S05]  /*03f0*/  @!P1 BRA `(.L_x_0) ;  /* 0xfffffffc00a09947 */ /* 0x000fea000383ffff */
[----:B------:R-:W-:Y:S05]  /*0400*/  EXIT ;  /* 0x000000000000794d */ /* 0x000fea0003800000 */
.L_x_1:
[----:B------:R-:W-:-:S00]  /*0410*/  BRA `(.L_x_1) ;  /* 0xfffffffc00fc7947 */ /* 0x000fc0000383ffff */
[----:B------:R-:W-:-:S00]  /*0420*/  NOP ;  /* 0x0000000000007918 */ /* 0x000fc00000000000 */
        /* <DEDUP_REMOVED lines=13> */
.L_x_7:


//--------------------- .text._Z10MatAddFilaPfS_S_i --------------------------
	.section	.text._Z10MatAddFilaPfS_S_i,"ax",@progbits
	.align	128
        .global         _Z10MatAddFilaPfS_S_i
        .type           _Z10MatAddFilaPfS_S_i,@function
        .size           _Z10MatAddFilaPfS_S_i,(.L_x_8 - _Z10MatAddFilaPfS_S_i)
        .other          _Z10MatAddFilaPfS_S_i,@"STO_CUDA_ENTRY STV_DEFAULT"
_Z10MatAddFilaPfS_S_i:
.text._Z10MatAddFilaPfS_S_i:
[----:B------:R-:W-:Y:S01]  /*0000*/  LDC R1, c[0x0][0x37c] ;  /* 0x0000df00ff017b82 */ /* 0x000fe20000000800 */
[----:B------:R-:W0:Y:S07]  /*0010*/  S2R R2, SR_TID.X ;  /* 0x0000000000027919 */ /* 0x000e2e0000002100 */
[----:B------:R-:W0:Y:S08]  /*0020*/  S2UR UR4, SR_CTAID.X ;  /* 0x00000000000479c3 */ /* 0x000e300000002500 */
[----:B------:R-:W0:Y:S08]  /*0030*/  LDC R3, c[0x0][0x360] ;  /* 0x0000d800ff037b82 */ /* 0x000e300000000800 */
[----:B------:R-:W1:Y:S01]  /*0040*/  LDC R0, c[0x0][0x398] ;  /* 0x0000e600ff007b82 */ /* 0x000e620000000800 */
[----:B0-----:R-:W-:Y:S01]  /*0050*/  IMAD R3, R3, UR4, R2 ;  /* 0x0000000403037c24 */ /* 0x001fe2000f8e0202 */
[----:B-1----:R-:W-:-:S04]  /*0060*/  ISETP.GE.AND P0, PT, R0, 0x1, PT ;  /* 0x000000010000780c */ /* 0x002fc80003f06270 */
[----:B------:R-:W-:-:S13]  /*0070*/  ISETP.GE.OR P0, PT, R3, R0, !P0 ;  /* 0x000000000300720c */ /* 0x000fda0004706670 */
[----:B------:R-:W-:Y:S05]  /*0080*/  @P0 EXIT ;  /* 0x000000000000094d */ /* 0x000fea0003800000 */
[C---:B------:R-:W-:Y:S01]  /*0090*/  LOP3.LUT P1, R4, R0.reuse, 0x3, RZ, 0xc0, !PT ;  /* 0x0000000300047812 */ /* 0x040fe2000782c0ff */
[----:B------:R-:W-:Y:S01]  /*00a0*/  IMAD R3, R3, R0, RZ ;  /* 0x0000000003037224 */ /* 0x000fe200078e02ff */
[----:B------:R-:W0:Y:S01]  /*00b0*/  LDCU.64 UR12, c[0x0][0x358] ;  /* 0x00006b00ff0c77ac */ /* 0x000e220008000a00 */
[----:B------:R-:W-:-:S03]  /*00c0*/  ISETP.GE.U32.AND P0, PT, R0, 0x4, PT ;  /* 0x000000040000780c */ /* 0x000fc60003f06070 */
[----:B------:R-:W-:-:S07]  /*00d0*/  MOV R2, R3 ;  /* 0x0000000300027202 */ /* 0x000fce0000000f00 */
[----:B------:R-:W-:Y:S05]  /*00e0*/  @!P1 BRA `(.L_x_2) ;  /* 0x0000000000409947 */ /* 0x000fea0003800000 */
[----:B------:R-:W1:Y:S01]  /*00f0*/  LDC.64 R10, c[0x0][0x390] ;  /* 0x0000e400ff0a7b82 */ /* 0x000e620000000a00 */
[----:B------:R-:W-:Y:S02]  /*0100*/  IADD3 R16, PT, PT, -R4, RZ, RZ ;  /* 0x000000ff04107210 */ /* 0x000fe40007ffe1ff */
[----:B------:R-:W-:-:S05]  /*0110*/  MOV R2, R3 ;  /* 0x0000000300027202 */ /* 0x000fca0000000f00 */
[----:B------:R-:W2:Y:S08]  /*0120*/  LDC.64 R14, c[0x0][0x380] ;  /* 0x0000e000ff0e7b82 */ /* 0x000eb00000000a00 */
[----:B------:R-:W3:Y:S02]  /*0130*/  LDC.64 R12, c[0x0][0x388] ;  /* 0x0000e200ff0c7b82 */ /* 0x000ee40000000a00 */
.L_x_3:
[----:B---3--:R-:W-:-:S04]  /*0140*/  IMAD.WIDE R6, R2, 0x4, R12 ;  /* 0x0000000402067825 */ /* 0x008fc800078e020c */
[C---:B--2---:R-:W-:Y:S02]  /*0150*/  IMAD.WIDE R8, R2.reuse, 0x4, R14 ;  /* 0x0000000402087825 */ /* 0x044fe400078e020e */
[----:B0-----:R-:W2:Y:S04]  /*0160*/  LDG.E R7, desc[UR12][R6.64] ;  /* 0x0000000c06077981 */ /* 0x001ea8000c1e1900 */
[----:B------:R-:W2:Y:S01]  /*0170*/  LDG.E R8, desc[UR12][R8.64] ;  /* 0x0000000c08087981 */ /* 0x000ea2000c1e1900 */
[C---:B-1--4-:R-:W-:Y:S01]  /*0180*/  IMAD.WIDE R4, R2.reuse, 0x4, R10 ;  /* 0x0000000402047825 */ /* 0x052fe200078e020a */
[----:B------:R-:W-:-:S03]  /*0190*/  IADD3 R2, PT, PT, R2, 0x1, RZ ;  /* 0x0000000102027810 */ /* 0x000fc60007ffe0ff */
[----:B------:R-:W-:-:S05]  /*01a0*/  VIADD R16, R16, 0x1 ;  /* 0x0000000110107836 */ /* 0x000fca0000000000 */
[----:B------:R-:W-:Y:S01]  /*01b0*/  ISETP.NE.AND P1, PT, R16, RZ, PT ;  /* 0x000000ff1000720c */ /* 0x000fe20003f25270 */
[----:B--2---:R-:W-:-:S05]  /*01c0*/  FADD R17, R8, R7 ;  /* 0x0000000708117221 */ /* 0x004fca0000000000 */
[----:B------:R4:W-:Y:S07]  /*01d0*/  STG.E desc[UR12][R4.64], R17 ;  /* 0x0000001104007986 */ /* 0x0009ee000c10190c */
[----:B------:R-:W-:Y:S05]  /*01e0*/  @P1 BRA `(.L_x_3) ;  /* 0xfffffffc00d41947 */ /* 0x000fea000383ffff */
.L_x_2:
[----:B0-----:R-:W-:Y:S05]  /*01f0*/  @!P0 EXIT ;  /* 0x000000000000894d */ /* 0x001fea0003800000 */
[----:B------:R-:W0:Y:S01]  /*0200*/  LDCU.128 UR4, c[0x0][0x380] ;  /* 0x00007000ff0477ac */ /* 0x000e220008000c00 */
[----:B------:R-:W-:Y:S01]  /*0210*/  IADD3 R3, PT, PT, -R3, R2, RZ ;  /* 0x0000000203037210 */ /* 0x000fe20007ffe1ff */
[----:B------:R-:W1:Y:S01]  /*0220*/  LDCU.64 UR10, c[0x0][0x390] ;  /* 0x00007200ff0a77ac */ /* 0x000e620008000a00 */
[----:B0-----:R-:W-:Y:S02]  /*0230*/  UIADD3 UR8, UP0, UPT, UR4, 0x8, URZ ;  /* 0x0000000804087890 */ /* 0x001fe4000ff1e0ff */
[----:B------:R-:W-:Y:S02]  /*0240*/  UIADD3 UR6, UP1, UPT, UR6, 0x8, URZ ;  /* 0x0000000806067890 */ /* 0x000fe4000ff3e0ff */
[----:B-1----:R-:W-:Y:S02]  /*0250*/  UIADD3 UR4, UP2, UPT, UR10, 0x8, URZ ;  /* 0x000000080a047890 */ /* 0x002fe4000ff5e0ff */
[----:B------:R-:W-:Y:S02]  /*0260*/  UIADD3.X UR9, UPT, UPT, URZ, UR5, URZ, UP0, !UPT ;  /* 0x00000005ff097290 */ /* 0x000fe400087fe4ff */
[----:B------:R-:W-:-:S02]  /*0270*/  UIADD3.X UR7, UPT, UPT, URZ, UR7, URZ, UP1, !UPT ;  /* 0x00000007ff077290 */ /* 0x000fc40008ffe4ff */
[----:B------:R-:W-:-:S12]  /*0280*/  UIADD3.X UR5, UPT, UPT, URZ, UR11, URZ, UP2, !UPT ;  /* 0x0000000bff057290 */ /* 0x000fd800097fe4ff */
.L_x_4:
[----:B----4-:R-:W-:Y:S01]  /*0290*/  MOV R5, UR9 ;  /* 0x0000000900057c02 */ /* 0x010fe20008000f00 */
[----:B------:R-:W-:Y:S01]  /*02a0*/  IMAD.U32 R4, RZ, RZ, UR8 ;  /* 0x00000008ff047e24 */ /* 0x000fe2000f8e00ff */
[----:B------:R-:W-:Y:S02]  /*02b0*/  MOV R6, UR6 ;  /* 0x0000000600067c02 */ /* 0x000fe40008000f00 */
[----:B------:R-:W-:Y:S01]  /*02c0*/  MOV R7, UR7 ;  /* 0x0000000700077c02 */ /* 0x000fe20008000f00 */
[----:B------:R-:W-:-:S04]  /*02d0*/  IMAD.WIDE R4, R2, 0x4, R4 ;  /* 0x0000000402047825 */ /* 0x000fc800078e0204 */
[----:B------:R-:W-:Y:S01]  /*02e0*/  IMAD.WIDE R6, R2, 0x4, R6 ;  /* 0x0000000402067825 */ /* 0x000fe200078e0206 */
[----:B------:R-:W2:Y:S04]  /*02f0*/  LDG.E R10, desc[UR12][R4.64+-0x8] ;  /* 0xfffff80c040a7981 */ /* 0x000ea8000c1e1900 */
[----:B0-----:R-:W2:Y:S01]  /*0300*/  LDG.E R11, desc[UR12][R6.64+-0x8] ;  /* 0xfffff80c060b7981 */ /* 0x001ea2000c1e1900 */
[----:B------:R-:W-:Y:S01]  /*0310*/  MOV R9, UR5 ;  /* 0x0000000500097c02 */ /* 0x000fe20008000f00 */
[----:B------:R-:W-:-:S04]  /*0320*/  IMAD.U32 R8, RZ, RZ, UR4 ;  /* 0x00000004ff087e24 */ /* 0x000fc8000f8e00ff */
[----:B------:R-:W-:-:S04]  /*0330*/  IMAD.WIDE R8, R2, 0x4, R8 ;  /* 0x0000000402087825 */ /* 0x000fc800078e0208 */
[----:B--2---:R-:W-:-:S05]  /*0340*/  FADD R11, R10, R11 ;  /* 0x0000000b0a0b7221 */ /* 0x004fca0000000000 */
[----:B------:R0:W-:Y:S04]  /*0350*/  STG.E desc[UR12][R8.64+-0x8], R11 ;  /* 0xfffff80b08007986 */ /* 0x0001e8000c10190c */
[----:B------:R-:W2:Y:S04]  /*0360*/  LDG.E R10, desc[UR12][R4.64+-0x4] ;  /* 0xfffffc0c040a7981 */ /* 0x000ea8000c1e1900 */
[----:B------:R-:W2:Y:S02]  /*0370*/  LDG.E R13, desc[UR12][R6.64+-0x4] ;  /* 0xfffffc0c060d7981 */ /* 0x000ea4000c1e1900 */
[----:B--2---:R-:W-:-:S05]  /*0380*/  FADD R13, R10, R13 ;  /* 0x0000000d0a0d7221 */ /* 0x004fca0000000000 */
[----:B------:R0:W-:Y:S04]  /*0390*/  STG.E desc[UR12][R8.64+-0x4], R13 ;  /* 0xfffffc0d08007986 */ /* 0x0001e8000c10190c */
[----:B------:R-:W2:Y:S04]  /*03a0*/  LDG.E R10, desc[UR12][R4.64] ;  /* 0x0000000c040a7981 */ /* 0x000ea8000c1e1900 */
[----:B------:R-:W2:Y:S02]  /*03b0*/  LDG.E R15, desc[UR12][R6.64] ;  /* 0x0000000c060f7981 */ /* 0x000ea4000c1e1900 */
[----:B--2---:R-:W-:-:S05]  /*03c0*/  FADD R15, R10, R15 ;  /* 0x0000000f0a0f7221 */ /* 0x004fca0000000000 */
[----:B------:R0:W-:Y:S04]  /*03d0*/  STG.E desc[UR12][R8.64], R15 ;  /* 0x0000000f08007986 */ /* 0x0001e8000c10190c */
[----:B------:R-:W2:Y:S04]  /*03e0*/  LDG.E R10, desc[UR12][R4.64+0x4] ;  /* 0x0000040c040a7981 */ /* 0x000ea8000c1e1900 */
[----:B------:R-:W2:Y:S01]  /*03f0*/  LDG.E R17, desc[UR12][R6.64+0x4] ;  /* 0x0000040c06117981 */ /* 0x000ea2000c1e1900 */
[----:B------:R-:W-:Y:S02]  /*0400*/  IADD3 R3, PT, PT, R3, 0x4, RZ ;  /* 0x0000000403037810 */ /* 0x000fe40007ffe0ff */
[----:B------:R-:W-:-:S02]  /*0410*/  IADD3 R2, PT, PT, R2, 0x4, RZ ;  /* 0x0000000402027810 */ /* 0x000fc40007ffe0ff */
[----:B------:R-:W-:Y:S01]  /*0420*/  ISETP.GE.AND P0, PT, R3, R0, PT ;  /* 0x000000000300720c */ /* 0x000fe20003f06270 */
[----:B--2---:R-:W-:-:S05]  /*0430*/  FADD R17, R10, R17 ;  /* 0x000000110a117221 */ /* 0x004fca0000000000 */
[----:B------:R0:W-:Y:S07]  /*0440*/  STG.E desc[UR12][R8.64+0x4], R17 ;  /* 0x0000041108007986 */ /* 0x0001ee000c10190c */
[----:B------:R-:W-:Y:S05]  /*0450*/  @!P0 BRA `(.L_x_4) ;  /* 0xfffffffc008c8947 */ /* 0x000fea000383ffff */
[----:B------:R-:W-:Y:S05]  /*0460*/  EXIT ;  /* 0x000000000000794d */ /* 0x000fea0003800000 */
.L_x_5:
        /* <DEDUP_REMOVED lines=9> */
.L_x_8:


//--------------------- .text._Z6MatAddPfS_S_i    --------------------------
	.section	.text._Z6MatAddPfS_S_i,"ax",@progbits
	.align	128
        .global         _Z6MatAddPfS_S_i
        .type           _Z6MatAddPfS_S_i,@function
        .size           _Z6MatAddPfS_S_i,(.L_x_9 - _Z6MatAddPfS_S_i)
        .other          _Z6MatAddPfS_S_i,@"STO_CUDA_ENTRY STV_DEFAULT"
_Z6MatAddPfS_S_i:
.text._Z6MatAddPfS_S_i:
[----:B------:R-:W-:Y:S01]  /*0000*/  LDC R1, c[0x0][0x37c] ;  /* 0x0000df00ff017b82 */ /* 0x000fe20000000800 */
[----:B------:R-:W0:Y:S07]  /*0010*/  S2R R3, SR_TID.X ;  /* 0x0000000000037919 */ /* 0x000e2e0000002100 */
[----:B------:R-:W0:Y:S01]  /*0020*/  S2UR UR4, SR_CTAID.X ;  /* 0x00000000000479c3 */ /* 0x000e220000002500 */
[----:B------:R-:W1:Y:S01]  /*0030*/  LDCU UR6, c[0x0][0x398] ;  /* 0x00007300ff0677ac */ /* 0x000e620008000800 */
[----:B------:R-:W2:Y:S06]  /*0040*/  S2R R5, SR_TID.Y ;  /* 0x0000000000057919 */ /* 0x000eac0000002200 */
[----:B------:R-:W0:Y:S08]  /*0050*/  LDC R0, c[0x0][0x360] ;  /* 0x0000d800ff007b82 */ /* 0x000e300000000800 */
[----:B------:R-:W2:Y:S08]  /*0060*/  S2UR UR5, SR_CTAID.Y ;  /* 0x00000000000579c3 */ /* 0x000eb00000002600 */
[----:B------:R-:W2:Y:S01]  /*0070*/  LDC R2, c[0x0][0x364] ;  /* 0x0000d900ff027b82 */ /* 0x000ea20000000800 */
[----:B0-----:R-:W-:-:S02]  /*0080*/  IMAD R0, R0, UR4, R3 ;  /* 0x0000000400007c24 */ /* 0x001fc4000f8e0203 */
[----:B--2---:R-:W-:-:S04]  /*0090*/  IMAD R3, R2, UR5, R5 ;  /* 0x0000000502037c24 */ /* 0x004fc8000f8e0205 */
[----:B-1----:R-:W-:Y:S01]  /*00a0*/  IMAD R9, R3, UR6, R0 ;  /* 0x0000000603097c24 */ /* 0x002fe2000f8e0200 */
[----:B------:R-:W-:-:S04]  /*00b0*/  VIMNMX R2, PT, PT, R0, R3, !PT ;  /* 0x0000000300027248 */ /* 0x000fc80007fe0100 */
[----:B------:R-:W-:-:S13]  /*00c0*/  ISETP.GE.AND P0, PT, R2, UR6, PT ;  /* 0x0000000602007c0c */ /* 0x000fda000bf06270 */
[----:B------:R-:W-:Y:S05]  /*00d0*/  @P0 EXIT ;  /* 0x000000000000094d */ /* 0x000fea0003800000 */
[----:B------:R-:W0:Y:S01]  /*00e0*/  LDC.64 R2, c[0x0][0x380] ;  /* 0x0000e000ff027b82 */ /* 0x000e220000000a00 */
[----:B------:R-:W1:Y:S07]  /*00f0*/  LDCU.64 UR4, c[0x0][0x358] ;  /* 0x00006b00ff0477ac */ /* 0x000e6e0008000a00 */
[----:B------:R-:W2:Y:S08]  /*0100*/  LDC.64 R4, c[0x0][0x388] ;  /* 0x0000e200ff047b82 */ /* 0x000eb00000000a00 */
[----:B------:R-:W3:Y:S01]  /*0110*/  LDC.64 R6, c[0x0][0x390] ;  /* 0x0000e400ff067b82 */ /* 0x000ee20000000a00 */
[----:B0-----:R-:W-:-:S06]  /*0120*/  IMAD.WIDE R2, R9, 0x4, R2 ;  /* 0x0000000409027825 */ /* 0x001fcc00078e0202 */
[----:B-1----:R-:W4:Y:S01]  /*0130*/  LDG.E R2, desc[UR4][R2.64] ;  /* 0x0000000402027981 */ /* 0x002f22000c1e1900 */
[----:B--2---:R-:W-:-:S06]  /*0140*/  IMAD.WIDE R4, R9, 0x4, R4 ;  /* 0x0000000409047825 */ /* 0x004fcc00078e0204 */
[----:B------:R-:W4:Y:S01]  /*0150*/  LDG.E R5, desc[UR4][R4.64] ;  /* 0x0000000404057981 */ /* 0x000f22000c1e1900 */
[----:B---3--:R-:W-:-:S04]  /*0160*/  IMAD.WIDE R6, R9, 0x4, R6 ;  /* 0x0000000409067825 */ /* 0x008fc800078e0206 */
[----:B----4-:R-:W-:-:S05]  /*0170*/  FADD R9, R2, R5 ;  /* 0x0000000502097221 */ /* 0x010fca0000000000 */
[----:B------:R-:W-:Y:S01]  /*0180*/  STG.E desc[UR4][R6.64], R9 ;  /* 0x0000000906007986 */ /* 0x000fe2000c101904 */
[----:B------:R-:W-:Y:S05]  /*0190*/  EXIT ;  /* 0x000000000000794d */ /* 0x000fea0003800000 */
.L_x_6:
        /* <DEDUP_REMOVED lines=14> */
.L_x_9:


//--------------------- .nv.shared.reserved.0     --------------------------
	.section	.nv.shared.reserved.0,"aw",@nobits
	.weak		__nv_reservedSMEM_offset_0_alias
	.size		__nv_reservedSMEM_offset_0_alias, 0, 64
	.other		__nv_reservedSMEM_offset_0_alias,@"STO_CUDA_RESERVED_SHARED STV_DEFAULT"
__nv_reservedSMEM_offset_0_alias:
	.zero		0
	.zero		64


//--------------------- .nv.constant0._Z13MatAddColumnaPfS_S_i --------------------------
	.section	.nv.constant0._Z13MatAddColumnaPfS_S_i,"a",@progbits
	.sectionflags	@""
	.align	4
.nv.constant0._Z13MatAddColumnaPfS_S_i:
	.zero		924


//--------------------- .nv.constant0._Z10MatAddFilaPfS_S_i --------------------------
	.section	.nv.constant0._Z10MatAddFilaPfS_S_i,"a",@progbits
	.sectionflags	@""
	.align	4
.nv.constant0._Z10MatAddFilaPfS_S_i:
	.zero		924


//--------------------- .nv.constant0._Z6MatAddPfS_S_i --------------------------
	.section	.nv.constant0._Z6MatAddPfS_S_i,"a",@progbits
	.sectionflags	@""
	.align	4
.nv.constant0._Z6MatAddPfS_S_i:
	.zero		924


//--------------------- SYMBOLS --------------------------

	.type		.nv.reservedSmem.offset0,@object
	.size		.nv.reservedSmem.offset0,0x4
